	.headerflags	@"EF_CUDA_TEXMODE_UNIFIED EF_CUDA_64BIT_ADDRESS EF_CUDA_ACCELERATORS EF_CUDA_SM90 EF_CUDA_VIRTUAL_SM(EF_CUDA_SM90)"
	.elftype	@"ET_EXEC"


//--------------------- .nv.info                  --------------------------
	.section	.nv.info,"",@"SHT_CUDA_INFO"
	.align	4


	//----- nvinfo : EIATTR_REGCOUNT
	.align		4
        /*0000*/ 	.byte	0x04, 0x2f
        /*0002*/ 	.short	(.L_3 - .L_2)
	.align		4
.L_2:
        /*0004*/ 	.word	index@(triton_poi_fused__native_batch_norm_legit_no_training_add_relu_12)
        /*0008*/ 	.word	0x00000013


	//----- nvinfo : EIATTR_MIN_STACK_SIZE
	.align		4
.L_3:
        /*000c*/ 	.byte	0x04, 0x12
        /*000e*/ 	.short	(.L_5 - .L_4)
	.align		4
.L_4:
        /*0010*/ 	.word	index@(triton_poi_fused__native_batch_norm_legit_no_training_add_relu_12)
        /*0014*/ 	.word	0x00000000


	//----- nvinfo : EIATTR_FRAME_SIZE
	.align		4
.L_5:
        /*0018*/ 	.byte	0x04, 0x11
        /*001a*/ 	.short	(.L_7 - .L_6)
	.align		4
.L_6:
        /*001c*/ 	.word	index@(triton_poi_fused__native_batch_norm_legit_no_training_add_relu_12)
        /*0020*/ 	.word	0x00000000


	//----- nvinfo : EIATTR_MIN_STACK_SIZE
	.align		4
.L_7:
        /*0024*/ 	.byte	0x04, 0x12
        /*0026*/ 	.short	(.L_9 - .L_8)
	.align		4
.L_8:
        /*0028*/ 	.word	index@(triton_poi_fused__native_batch_norm_legit_no_training_add_relu_12)
        /*002c*/ 	.word	0x00000000
.L_9:


//--------------------- .nv.info.triton_poi_fused__native_batch_norm_legit_no_training_add_relu_12 --------------------------
	.section	.nv.info.triton_poi_fused__native_batch_norm_legit_no_training_add_relu_12,"",@"SHT_CUDA_INFO"
	.sectionflags	@""
	.align	4


	//----- nvinfo : EIATTR_CUDA_API_VERSION
	.align		4
        /*0000*/ 	.byte	0x04, 0x37
        /*0002*/ 	.short	(.L_11 - .L_10)
.L_10:
        /*0004*/ 	.word	0x0000007c


	//----- nvinfo : EIATTR_KPARAM_INFO
	.align		4
.L_11:
        /*0008*/ 	.byte	0x04, 0x17
        /*000a*/ 	.short	(.L_13 - .L_12)
.L_12:
        /*000c*/ 	.word	0x00000000
        /*0010*/ 	.short	0x0007
        /*0012*/ 	.short	0x0038
        /*0014*/ 	.byte	0x00, 0xf0, 0x11, 0x00


	//----- nvinfo : EIATTR_KPARAM_INFO
	.align		4
.L_13:
        /*0018*/ 	.byte	0x04, 0x17
        /*001a*/ 	.short	(.L_15 - .L_14)
.L_14:
        /*001c*/ 	.word	0x00000000
        /*0020*/ 	.short	0x0006
        /*0022*/ 	.short	0x0030
        /*0024*/ 	.byte	0x00, 0xf4, 0x21, 0x00


	//----- nvinfo : EIATTR_KPARAM_INFO
	.align		4
.L_15:
        /*0028*/ 	.byte	0x04, 0x17
        /*002a*/ 	.short	(.L_17 - .L_16)
.L_16:
        /*002c*/ 	.word	0x00000000
        /*0030*/ 	.short	0x0005
        /*0032*/ 	.short	0x0028
        /*0034*/ 	.byte	0x00, 0xf4, 0x21, 0x00


	//----- nvinfo : EIATTR_KPARAM_INFO
	.align		4
.L_17:
        /*0038*/ 	.byte	0x04, 0x17
        /*003a*/ 	.short	(.L_19 - .L_18)
.L_18:
        /*003c*/ 	.word	0x00000000
        /*0040*/ 	.short	0x0004
        /*0042*/ 	.short	0x0020
        /*0044*/ 	.byte	0x00, 0xf4, 0x21, 0x00


	//----- nvinfo : EIATTR_KPARAM_INFO
	.align		4
.L_19:
        /*0048*/ 	.byte	0x04, 0x17
        /*004a*/ 	.short	(.L_21 - .L_20)
.L_20:
        /*004c*/ 	.word	0x00000000
        /*0050*/ 	.short	0x0003
        /*0052*/ 	.short	0x0018
        /*0054*/ 	.byte	0x00, 0xf4, 0x21, 0x00


	//----- nvinfo : EIATTR_KPARAM_INFO
	.align		4
.L_21:
        /*0058*/ 	.byte	0x04, 0x17
        /*005a*/ 	.short	(.L_23 - .L_22)
.L_22:
        /*005c*/ 	.word	0x00000000
        /*0060*/ 	.short	0x0002
        /*0062*/ 	.short	0x0010
        /*0064*/ 	.byte	0x00, 0xf4, 0x21, 0x00


	//----- nvinfo : EIATTR_KPARAM_INFO
	.align		4
.L_23:
        /*0068*/ 	.byte	0x04, 0x17
        /*006a*/ 	.short	(.L_25 - .L_24)
.L_24:
        /*006c*/ 	.word	0x00000000
        /*0070*/ 	.short	0x0001
        /*0072*/ 	.short	0x0008
        /*0074*/ 	.byte	0x00, 0xf4, 0x21, 0x00


	//----- nvinfo : EIATTR_KPARAM_INFO
	.align		4
.L_25:
        /*0078*/ 	.byte	0x04, 0x17
        /*007a*/ 	.short	(.L_27 - .L_26)
.L_26:
        /*007c*/ 	.word	0x00000000
        /*0080*/ 	.short	0x0000
        /*0082*/ 	.short	0x0000
        /*0084*/ 	.byte	0x00, 0xf4, 0x21, 0x00


	//----- nvinfo : EIATTR_SPARSE_MMA_MASK
	.align		4
.L_27:
        /*0088*/ 	.byte	0x03, 0x50
        /*008a*/ 	.short	0x0000


	//----- nvinfo : EIATTR_MAXREG_COUNT
	.align		4
        /*008c*/ 	.byte	0x03, 0x1b
        /*008e*/ 	.short	0x00ff


	//----- nvinfo : EIATTR_EXIT_INSTR_OFFSETS
	.align		4
        /*0090*/ 	.byte	0x04, 0x1c
        /*0092*/ 	.short	(.L_29 - .L_28)


	//   ....[0]....
.L_28:
        /*0094*/ 	.word	0x00000340


	//----- nvinfo : EIATTR_REQNTID
	.align		4
.L_29:
        /*0098*/ 	.byte	0x04, 0x10
        /*009a*/ 	.short	(.L_31 - .L_30)
.L_30:
        /*009c*/ 	.word	0x00000080
        /*00a0*/ 	.word	0x00000001
        /*00a4*/ 	.word	0x00000001


	//----- nvinfo : EIATTR_CBANK_PARAM_SIZE
	.align		4
.L_31:
        /*00a8*/ 	.byte	0x03, 0x19
        /*00aa*/ 	.short	0x003c


	//----- nvinfo : EIATTR_PARAM_CBANK
	.align		4
        /*00ac*/ 	.byte	0x04, 0x0a
        /*00ae*/ 	.short	(.L_33 - .L_32)
	.align		4
.L_32:
        /*00b0*/ 	.word	index@(.nv.constant0.triton_poi_fused__native_batch_norm_legit_no_training_add_relu_12)
        /*00b4*/ 	.short	0x0210
        /*00b6*/ 	.short	0x003c


	//----- nvinfo : EIATTR_SW_WAR
	.align		4
.L_33:
        /*00b8*/ 	.byte	0x04, 0x36
        /*00ba*/ 	.short	(.L_35 - .L_34)
.L_34:
        /*00bc*/ 	.word	0x00000008
.L_35:


//--------------------- .nv.callgraph             --------------------------
	.section	.nv.callgraph,"",@"SHT_CUDA_CALLGRAPH"
	.align	4
	.sectionentsize	8
	.align		4
        /*0000*/ 	.word	0x00000000
	.align		4
        /*0004*/ 	.word	0xffffffff
	.align		4
        /*0008*/ 	.word	0x00000000
	.align		4
        /*000c*/ 	.word	0xfffffffe
	.align		4
        /*0010*/ 	.word	0x00000000
	.align		4
        /*0014*/ 	.word	0xfffffffd
	.align		4
        /*0018*/ 	.word	0x00000000
	.align		4
        /*001c*/ 	.word	0xfffffffc


//--------------------- .nv.constant4             --------------------------
	.section	.nv.constant4,"a",@progbits
	.align	8
	.align		8
.nv.constant4:
        /*0000*/ 	.dword	_$_str
	.align		8
        /*0008*/ 	.dword	_$_str_$_2


//--------------------- .text.triton_poi_fused__native_batch_norm_legit_no_training_add_relu_12 --------------------------
	.section	.text.triton_poi_fused__native_batch_norm_legit_no_training_add_relu_12,"ax",@progbits
	.align	128
        .global         triton_poi_fused__native_batch_norm_legit_no_training_add_relu_12
        .type           triton_poi_fused__native_batch_norm_legit_no_training_add_relu_12,@function
        .size           triton_poi_fused__native_batch_norm_legit_no_training_add_relu_12,(.L_x_1 - triton_poi_fused__native_batch_norm_legit_no_training_add_relu_12)
        .other          triton_poi_fused__native_batch_norm_legit_no_training_add_relu_12,@"STO_CUDA_ENTRY STV_DEFAULT"
triton_poi_fused__native_batch_norm_legit_no_training_add_relu_12:
.text.triton_poi_fused__native_batch_norm_legit_no_training_add_relu_12:
[----:B------:R-:W-:Y:S01]  /*0000*/  LDC R1, c[0x0][0x28] ;  /* 0x00000a00ff017b82 */ /* 0x000fe20000000800 */
[----:B------:R-:W1:Y:S07]  /*0010*/  S2R R0, SR_TID.X ;  /* 0x0000000000007919 */ /* 0x000e6e0000002100 */
[----:B------:R-:W2:Y:S01]  /*0020*/  LDC.64 R8, c[0x0][0x228] ;  /* 0x00008a00ff087b82 */ /* 0x000ea20000000a00 */
[----:B------:R-:W-:Y:S01]  /*0030*/  ULDC.64 UR4, c[0x0][0x208] ;  /* 0x0000820000047ab9 */ /* 0x000fe20000000a00 */
[----:B------:R-:W3:Y:S06]  /*0040*/  S2R R3, SR_CTAID.X ;  /* 0x0000000000037919 */ /* 0x000eec0000002500 */
[----:B------:R-:W4:Y:S08]  /*0050*/  LDC.64 R6, c[0x0][0x220] ;  /* 0x00008800ff067b82 */ /* 0x000f300000000a00 */
[----:B------:R-:W5:Y:S08]  /*0060*/  LDC.64 R4, c[0x0][0x218] ;  /* 0x00008600ff047b82 */ /* 0x000f700000000a00 */
[----:B------:R-:W5:Y:S01]  /*0070*/  LDC.64 R10, c[0x0][0x230] ;  /* 0x00008c00ff0a7b82 */ /* 0x000f620000000a00 */
[----:B-1----:R-:W-:-:S07]  /*0080*/  LOP3.LUT R0, R0, 0x7f, RZ, 0xc0, !PT ;  /* 0x0000007f00007812 */ /* 0x002fce00078ec0ff */
[----:B------:R-:W1:Y:S01]  /*0090*/  LDC.64 R12, c[0x0][0x238] ;  /* 0x00008e00ff0c7b82 */ /* 0x000e620000000a00 */
[----:B---3--:R-:W-:Y:S02]  /*00a0*/  SHF.R.S32.HI R2, RZ, 0x18, R3 ;  /* 0x00000018ff027819 */ /* 0x008fe40000011403 */
[----:B------:R-:W-:Y:S02]  /*00b0*/  LEA R0, R3, R0, 0x7 ;  /* 0x0000000003007211 */ /* 0x000fe400078e38ff */
[----:B------:R-:W-:-:S04]  /*00c0*/  SGXT R3, R2, 0x1 ;  /* 0x000000010203781a */ /* 0x000fc80000000200 */
[----:B------:R-:W-:-:S04]  /*00d0*/  LEA.HI R3, R3, R0, RZ, 0x2 ;  /* 0x0000000003037211 */ /* 0x000fc800078f10ff */
[--C-:B------:R-:W-:Y:S02]  /*00e0*/  SHF.R.S32.HI R2, RZ, 0x2, R3.reuse ;  /* 0x00000002ff027819 */ /* 0x100fe40000011403 */
[----:B------:R-:W-:-:S04]  /*00f0*/  SHF.R.S32.HI R3, RZ, 0x1f, R3 ;  /* 0x0000001fff037819 */ /* 0x000fc80000011403 */
[----:B------:R-:W-:-:S04]  /*0100*/  LEA.HI R3, R3, R2, RZ, 0x9 ;  /* 0x0000000203037211 */ /* 0x000fc800078f48ff */
[----:B------:R-:W-:-:S04]  /*0110*/  LOP3.LUT R3, R3, 0xfffffe00, RZ, 0xc0, !PT ;  /* 0xfffffe0003037812 */ /* 0x000fc800078ec0ff */
[----:B------:R-:W-:Y:S02]  /*0120*/  IADD3 R15, R2, -R3, RZ ;  /* 0x80000003020f7210 */ /* 0x000fe40007ffe0ff */
[----:B------:R-:W3:Y:S03]  /*0130*/  LDC.64 R2, c[0x0][0x210] ;  /* 0x00008400ff027b82 */ /* 0x000ee60000000a00 */
[----:B--2---:R-:W-:-:S05]  /*0140*/  IMAD.WIDE R8, R15, 0x4, R8 ;  /* 0x000000040f087825 */ /* 0x004fca00078e0208 */
[----:B------:R1:W2:Y:S01]  /*0150*/  LDG.E.EL R16, desc[UR4][R8.64] ;  /* 0x0000000408107981 */ /* 0x0002a2000c2e1900 */
[----:B----4-:R-:W-:-:S04]  /*0160*/  IMAD.WIDE R6, R15, 0x4, R6 ;  /* 0x000000040f067825 */ /* 0x010fc800078e0206 */
[C---:B-----5:R-:W-:Y:S02]  /*0170*/  IMAD.WIDE R4, R0.reuse, 0x4, R4 ;  /* 0x0000000400047825 */ /* 0x060fe400078e0204 */
[----:B------:R-:W4:Y:S02]  /*0180*/  LDG.E.EL R7, desc[UR4][R6.64] ;  /* 0x0000000406077981 */ /* 0x000f24000c2e1900 */
[C---:B0-----:R-:W-:Y:S02]  /*0190*/  IMAD.WIDE R10, R15.reuse, 0x4, R10 ;  /* 0x000000040f0a7825 */ /* 0x041fe400078e020a */
[----:B------:R0:W4:Y:S02]  /*01a0*/  LDG.E R14, desc[UR4][R4.64] ;  /* 0x00000004040e7981 */ /* 0x000124000c1e1900 */
[----:B-1----:R-:W-:Y:S02]  /*01b0*/  IMAD.WIDE R8, R15, 0x4, R12 ;  /* 0x000000040f087825 */ /* 0x002fe400078e020c */
[----:B------:R1:W5:Y:S02]  /*01c0*/  LDG.E.EL R10, desc[UR4][R10.64] ;  /* 0x000000040a0a7981 */ /* 0x000364000c2e1900 */
[----:B---3--:R-:W-:-:S02]  /*01d0*/  IMAD.WIDE R2, R0, 0x4, R2 ;  /* 0x0000000400027825 */ /* 0x008fc400078e0202 */
[----:B------:R-:W5:Y:S01]  /*01e0*/  LDG.E.EL R9, desc[UR4][R8.64] ;  /* 0x0000000408097981 */ /* 0x000f62000c2e1900 */
[----:B0-----:R-:W0:Y:S03]  /*01f0*/  LDC.64 R4, c[0x0][0x240] ;  /* 0x00009000ff047b82 */ /* 0x001e260000000a00 */
[----:B------:R-:W3:Y:S01]  /*0200*/  LDG.E R2, desc[UR4][R2.64] ;  /* 0x0000000402027981 */ /* 0x000ee2000c1e1900 */
[----:B-1----:R-:W-:Y:S01]  /*0210*/  HFMA2.MMA R11, -RZ, RZ, 1.625, 0 ;  /* 0x3e800000ff0b7435 */ /* 0x002fe200000001ff */
[----:B--2---:R-:W-:-:S04]  /*0220*/  FADD R16, R16, 9.9999997473787516356e-06 ;  /* 0x3727c5ac10107421 */ /* 0x004fc80000000000 */
[----:B------:R-:W1:Y:S02]  /*0230*/  MUFU.SQRT R12, R16 ;  /* 0x00000010000c7308 */ /* 0x000e640000002000 */
[C---:B-1----:R-:W-:Y:S02]  /*0240*/  FSETP.GT.AND P0, PT, R12.reuse, 8.50705917302346158658e+37, PT ;  /* 0x7e8000000c00780b */ /* 0x042fe40003f04000 */
[----:B------:R-:W-:-:S11]  /*0250*/  FSETP.GEU.AND P1, PT, R12, 1.175494350822287508e-38, PT ;  /* 0x008000000c00780b */ /* 0x000fd60003f2e000 */
[----:B------:R-:W-:-:S04]  /*0260*/  @P0 FMUL R12, R12, 0.25 ;  /* 0x3e8000000c0c0820 */ /* 0x000fc80000400000 */
[----:B------:R-:W-:-:S06]  /*0270*/  @!P1 FMUL R12, R12, 16777216 ;  /* 0x4b8000000c0c9820 */ /* 0x000fcc0000400000 */
[----:B------:R-:W1:Y:S01]  /*0280*/  MUFU.RCP R12, R12 ;  /* 0x0000000c000c7308 */ /* 0x000e620000001000 */
[----:B------:R-:W-:Y:S01]  /*0290*/  FSEL R11, R11, 1, P0 ;  /* 0x3f8000000b0b7808 */ /* 0x000fe20000000000 */
[----:B----4-:R-:W-:-:S04]  /*02a0*/  FADD R7, R14, -R7 ;  /* 0x800000070e077221 */ /* 0x010fc80000000000 */
[----:B------:R-:W-:-:S04]  /*02b0*/  @!P1 FMUL R11, R11, 16777216 ;  /* 0x4b8000000b0b9820 */ /* 0x000fc80000400000 */
[----:B-1----:R-:W-:-:S04]  /*02c0*/  FMUL R6, R12, R11 ;  /* 0x0000000b0c067220 */ /* 0x002fc80000400000 */
[----:B------:R-:W-:-:S04]  /*02d0*/  FMUL R6, R7, R6 ;  /* 0x0000000607067220 */ /* 0x000fc80000400000 */
[----:B-----5:R-:W-:-:S04]  /*02e0*/  FFMA R9, R10, R6, R9 ;  /* 0x000000060a097223 */ /* 0x020fc80000000009 */
[----:B---3--:R-:W-:Y:S01]  /*02f0*/  FADD R6, R2, R9 ;  /* 0x0000000902067221 */ /* 0x008fe20000000000 */
[----:B------:R-:W-:Y:S01]  /*0300*/  FSETP.GEU.AND P0, PT, R9, -R2, PT ;  /* 0x800000020900720b */ /* 0x000fe20003f0e000 */
[----:B0-----:R-:W-:-:S03]  /*0310*/  IMAD.WIDE R2, R0, 0x4, R4 ;  /* 0x0000000400027825 */ /* 0x001fc600078e0204 */
[----:B------:R-:W-:-:S05]  /*0320*/  FSEL R5, R6, RZ, P0 ;  /* 0x000000ff06057208 */ /* 0x000fca0000000000 */
[----:B------:R-:W-:Y:S01]  /*0330*/  STG.E desc[UR4][R2.64], R5 ;  /* 0x0000000502007986 */ /* 0x000fe2000c101904 */
[----:B------:R-:W-:Y:S05]  /*0340*/  EXIT ;  /* 0x000000000000794d */ /* 0x000fea0003800000 */
.L_x_0:
[----:B------:R-:W-:-:S00]  /*0350*/  BRA `(.L_x_0) ;  /* 0xfffffffc00fc7947 */ /* 0x000fc0000383ffff */
[----:B------:R-:W-:-:S00]  /*0360*/  NOP ;  /* 0x0000000000007918 */ /* 0x000fc00000000000 */
        /* <DEDUP_REMOVED lines=9> */
.L_x_1:


//--------------------- .nv.global.init           --------------------------
	.section	.nv.global.init,"aw",@progbits
.nv.global.init:
	.type		_$_str,@object
	.size		_$_str,(_$_str_$_2 - _$_str)
_$_str:
        /*0000*/ 	.byte	0x5f, 0x5f, 0x43, 0x55, 0x44, 0x41, 0x5f, 0x46, 0x54, 0x5a, 0x00
	.type		_$_str_$_2,@object
	.size		_$_str_$_2,(.L_1 - _$_str_$_2)
_$_str_$_2:
        /*000b*/ 	.byte	0x5f, 0x5f, 0x43, 0x55, 0x44, 0x41, 0x5f, 0x50, 0x52, 0x45, 0x43, 0x5f, 0x53, 0x51, 0x52, 0x54
        /*001b*/ 	.byte	0x00
.L_1:


//--------------------- .nv.constant0.triton_poi_fused__native_batch_norm_legit_no_training_add_relu_12 --------------------------
	.section	.nv.constant0.triton_poi_fused__native_batch_norm_legit_no_training_add_relu_12,"a",@progbits
	.sectionflags	@""
	.align	4
.nv.constant0.triton_poi_fused__native_batch_norm_legit_no_training_add_relu_12:
	.zero		588
